	.headerflags	@"EF_CUDA_TEXMODE_UNIFIED EF_CUDA_64BIT_ADDRESS EF_CUDA_ACCELERATORS EF_CUDA_SM90 EF_CUDA_VIRTUAL_SM(EF_CUDA_SM90)"
	.elftype	@"ET_EXEC"


//--------------------- .nv.info                  --------------------------
	.section	.nv.info,"",@"SHT_CUDA_INFO"
	.align	4


	//----- nvinfo : EIATTR_REGCOUNT
	.align		4
        /*0000*/ 	.byte	0x04, 0x2f
        /*0002*/ 	.short	(.L_3 - .L_2)
	.align		4
.L_2:
        /*0004*/ 	.word	index@(triton_poi_fused_add_div_sqrt_18)
        /*0008*/ 	.word	0x0000001e


	//----- nvinfo : EIATTR_MIN_STACK_SIZE
	.align		4
.L_3:
        /*000c*/ 	.byte	0x04, 0x12
        /*000e*/ 	.short	(.L_5 - .L_4)
	.align		4
.L_4:
        /*0010*/ 	.word	index@(triton_poi_fused_add_div_sqrt_18)
        /*0014*/ 	.word	0x00000000


	//----- nvinfo : EIATTR_FRAME_SIZE
	.align		4
.L_5:
        /*0018*/ 	.byte	0x04, 0x11
        /*001a*/ 	.short	(.L_7 - .L_6)
	.align		4
.L_6:
        /*001c*/ 	.word	index@(triton_poi_fused_add_div_sqrt_18)
        /*0020*/ 	.word	0x00000000


	//----- nvinfo : EIATTR_MIN_STACK_SIZE
	.align		4
.L_7:
        /*0024*/ 	.byte	0x04, 0x12
        /*0026*/ 	.short	(.L_9 - .L_8)
	.align		4
.L_8:
        /*0028*/ 	.word	index@(triton_poi_fused_add_div_sqrt_18)
        /*002c*/ 	.word	0x00000000
.L_9:


//--------------------- .nv.info.triton_poi_fused_add_div_sqrt_18 --------------------------
	.section	.nv.info.triton_poi_fused_add_div_sqrt_18,"",@"SHT_CUDA_INFO"
	.sectionflags	@""
	.align	4


	//----- nvinfo : EIATTR_CUDA_API_VERSION
	.align		4
        /*0000*/ 	.byte	0x04, 0x37
        /*0002*/ 	.short	(.L_11 - .L_10)
.L_10:
        /*0004*/ 	.word	0x0000007c


	//----- nvinfo : EIATTR_KPARAM_INFO
	.align		4
.L_11:
        /*0008*/ 	.byte	0x04, 0x17
        /*000a*/ 	.short	(.L_13 - .L_12)
.L_12:
        /*000c*/ 	.word	0x00000000
        /*0010*/ 	.short	0x0004
        /*0012*/ 	.short	0x001c
        /*0014*/ 	.byte	0x00, 0xf0, 0x11, 0x00


	//----- nvinfo : EIATTR_KPARAM_INFO
	.align		4
.L_13:
        /*0018*/ 	.byte	0x04, 0x17
        /*001a*/ 	.short	(.L_15 - .L_14)
.L_14:
        /*001c*/ 	.word	0x00000000
        /*0020*/ 	.short	0x0003
        /*0022*/ 	.short	0x0018
        /*0024*/ 	.byte	0x00, 0xf0, 0x11, 0x00


	//----- nvinfo : EIATTR_KPARAM_INFO
	.align		4
.L_15:
        /*0028*/ 	.byte	0x04, 0x17
        /*002a*/ 	.short	(.L_17 - .L_16)
.L_16:
        /*002c*/ 	.word	0x00000000
        /*0030*/ 	.short	0x0002
        /*0032*/ 	.short	0x0010
        /*0034*/ 	.byte	0x00, 0xf4, 0x21, 0x00


	//----- nvinfo : EIATTR_KPARAM_INFO
	.align		4
.L_17:
        /*0038*/ 	.byte	0x04, 0x17
        /*003a*/ 	.short	(.L_19 - .L_18)
.L_18:
        /*003c*/ 	.word	0x00000000
        /*0040*/ 	.short	0x0001
        /*0042*/ 	.short	0x0008
        /*0044*/ 	.byte	0x00, 0xf4, 0x21, 0x00


	//----- nvinfo : EIATTR_KPARAM_INFO
	.align		4
.L_19:
        /*0048*/ 	.byte	0x04, 0x17
        /*004a*/ 	.short	(.L_21 - .L_20)
.L_20:
        /*004c*/ 	.word	0x00000000
        /*0050*/ 	.short	0x0000
        /*0052*/ 	.short	0x0000
        /*0054*/ 	.byte	0x00, 0xf4, 0x21, 0x00


	//----- nvinfo : EIATTR_SPARSE_MMA_MASK
	.align		4
.L_21:
        /*0058*/ 	.byte	0x03, 0x50
        /*005a*/ 	.short	0x0000


	//----- nvinfo : EIATTR_MAXREG_COUNT
	.align		4
        /*005c*/ 	.byte	0x03, 0x1b
        /*005e*/ 	.short	0x00ff


	//----- nvinfo : EIATTR_EXIT_INSTR_OFFSETS
	.align		4
        /*0060*/ 	.byte	0x04, 0x1c
        /*0062*/ 	.short	(.L_23 - .L_22)


	//   ....[0]....
.L_22:
        /*0064*/ 	.word	0x00000a60


	//   ....[1]....
        /*0068*/ 	.word	0x00000a80


	//----- nvinfo : EIATTR_REQNTID
	.align		4
.L_23:
        /*006c*/ 	.byte	0x04, 0x10
        /*006e*/ 	.short	(.L_25 - .L_24)
.L_24:
        /*0070*/ 	.word	0x00000080
        /*0074*/ 	.word	0x00000001
        /*0078*/ 	.word	0x00000001


	//----- nvinfo : EIATTR_CBANK_PARAM_SIZE
	.align		4
.L_25:
        /*007c*/ 	.byte	0x03, 0x19
        /*007e*/ 	.short	0x0020


	//----- nvinfo : EIATTR_PARAM_CBANK
	.align		4
        /*0080*/ 	.byte	0x04, 0x0a
        /*0082*/ 	.short	(.L_27 - .L_26)
	.align		4
.L_26:
        /*0084*/ 	.word	index@(.nv.constant0.triton_poi_fused_add_div_sqrt_18)
        /*0088*/ 	.short	0x0210
        /*008a*/ 	.short	0x0020


	//----- nvinfo : EIATTR_SW_WAR
	.align		4
.L_27:
        /*008c*/ 	.byte	0x04, 0x36
        /*008e*/ 	.short	(.L_29 - .L_28)
.L_28:
        /*0090*/ 	.word	0x00000008
.L_29:


//--------------------- .nv.callgraph             --------------------------
	.section	.nv.callgraph,"",@"SHT_CUDA_CALLGRAPH"
	.align	4
	.sectionentsize	8
	.align		4
        /*0000*/ 	.word	0x00000000
	.align		4
        /*0004*/ 	.word	0xffffffff
	.align		4
        /*0008*/ 	.word	0x00000000
	.align		4
        /*000c*/ 	.word	0xfffffffe
	.align		4
        /*0010*/ 	.word	0x00000000
	.align		4
        /*0014*/ 	.word	0xfffffffd
	.align		4
        /*0018*/ 	.word	0x00000000
	.align		4
        /*001c*/ 	.word	0xfffffffc


//--------------------- .nv.constant4             --------------------------
	.section	.nv.constant4,"a",@progbits
	.align	8
	.align		8
.nv.constant4:
        /*0000*/ 	.dword	_$_str
	.align		8
        /*0008*/ 	.dword	_$_str_$_2


//--------------------- .text.triton_poi_fused_add_div_sqrt_18 --------------------------
	.section	.text.triton_poi_fused_add_div_sqrt_18,"ax",@progbits
	.sectionflags	@"SHF_BARRIERS=1"
	.align	128
        .global         triton_poi_fused_add_div_sqrt_18
        .type           triton_poi_fused_add_div_sqrt_18,@function
        .size           triton_poi_fused_add_div_sqrt_18,(.L_x_1 - triton_poi_fused_add_div_sqrt_18)
        .other          triton_poi_fused_add_div_sqrt_18,@"STO_CUDA_ENTRY STV_DEFAULT"
triton_poi_fused_add_div_sqrt_18:
.text.triton_poi_fused_add_div_sqrt_18:
[----:B------:R-:W0:Y:S01]  /*0000*/  LDC R1, c[0x0][0x28] ;  /* 0x00000a00ff017b82 */ /* 0x000e220000000800 */
[----:B------:R-:W1:Y:S07]  /*0010*/  S2R R0, SR_CTAID.Y ;  /* 0x0000000000007919 */ /* 0x000e6e0000002600 */
[----:B------:R-:W2:Y:S01]  /*0020*/  LDC.64 R4, c[0x0][0x210] ;  /* 0x00008400ff047b82 */ /* 0x000ea20000000a00 */
[----:B------:R-:W-:Y:S02]  /*0030*/  CS2R R12, SRZ ;  /* 0x00000000000c7805 */ /* 0x000fe4000001ff00 */
[----:B------:R-:W-:Y:S01]  /*0040*/  CS2R R14, SRZ ;  /* 0x00000000000e7805 */ /* 0x000fe2000001ff00 */
[----:B------:R-:W3:Y:S01]  /*0050*/  S2R R3, SR_TID.X ;  /* 0x0000000000037919 */ /* 0x000ee20000002100 */
[----:B------:R-:W-:Y:S01]  /*0060*/  ULDC.64 UR6, c[0x0][0x208] ;  /* 0x0000820000067ab9 */ /* 0x000fe20000000a00 */
[----:B------:R-:W4:Y:S02]  /*0070*/  S2R R19, SR_CTAID.X ;  /* 0x0000000000137919 */ /* 0x000f240000002500 */
[----:B------:R-:W5:Y:S01]  /*0080*/  S2UR UR5, SR_CgaCtaId ;  /* 0x00000000000579c3 */ /* 0x000f620000008800 */
[----:B------:R-:W-:-:S07]  /*0090*/  UMOV UR4, 0x400 ;  /* 0x0000040000047882 */ /* 0x000fce0000000000 */
[----:B------:R-:W2:Y:S01]  /*00a0*/  LDC.64 R16, c[0x0][0x218] ;  /* 0x00008600ff107b82 */ /* 0x000ea20000000a00 */
[----:B-1----:R-:W-:Y:S01]  /*00b0*/  IMAD.SHL.U32 R9, R0, 0x20, RZ ;  /* 0x0000002000097824 */ /* 0x002fe200078e00ff */
[----:B------:R-:W-:Y:S01]  /*00c0*/  SHF.R.S32.HI R21, RZ, 0x1a, R0 ;  /* 0x0000001aff157819 */ /* 0x000fe20000011400 */
[----:B---3--:R-:W-:-:S03]  /*00d0*/  IMAD.SHL.U32 R18, R3, 0x4, RZ ;  /* 0x0000000403127824 */ /* 0x008fc600078e00ff */
[----:B------:R-:W-:Y:S02]  /*00e0*/  SGXT R21, R21, 0x1 ;  /* 0x000000011515781a */ /* 0x000fe40000000200 */
[----:B------:R-:W-:Y:S02]  /*00f0*/  SHF.R.U32.HI R2, RZ, 0x3, R3 ;  /* 0x00000003ff027819 */ /* 0x000fe40000011603 */
[----:B------:R-:W-:Y:S02]  /*0100*/  LOP3.LUT R0, R9, 0x1c, R18, 0xf8, !PT ;  /* 0x0000001c09007812 */ /* 0x000fe400078ef812 */
[----:B----4-:R-:W-:Y:S02]  /*0110*/  SHF.L.U32 R19, R19, 0x5, RZ ;  /* 0x0000000513137819 */ /* 0x010fe400000006ff */
[----:B------:R-:W-:Y:S02]  /*0120*/  LEA.HI R6, R21, R0, RZ, 0x8 ;  /* 0x0000000015067211 */ /* 0x000fe400078f40ff */
[----:B------:R-:W-:-:S02]  /*0130*/  SGXT.U32 R2, R2, 0x4 ;  /* 0x000000040202781a */ /* 0x000fc40000000000 */
[C---:B------:R-:W-:Y:S01]  /*0140*/  LOP3.LUT R7, R6.reuse, 0xffffff00, RZ, 0xc0, !PT ;  /* 0xffffff0006077812 */ /* 0x040fe200078ec0ff */
[----:B------:R-:W-:Y:S01]  /*0150*/  IMAD.SHL.U32 R8, R6, 0x100, RZ ;  /* 0x0000010006087824 */ /* 0x000fe200078e00ff */
[----:B------:R-:W-:-:S04]  /*0160*/  LOP3.LUT R6, R19, R2, RZ, 0xfc, !PT ;  /* 0x0000000213067212 */ /* 0x000fc800078efcff */
[----:B------:R-:W-:Y:S02]  /*0170*/  LOP3.LUT R8, R8, 0xffff0000, RZ, 0xc0, !PT ;  /* 0xffff000008087812 */ /* 0x000fe400078ec0ff */
[----:B------:R-:W-:Y:S02]  /*0180*/  ISETP.GE.AND P0, PT, R6, 0x100, PT ;  /* 0x000001000600780c */ /* 0x000fe40003f06270 */
[----:B------:R-:W-:Y:S02]  /*0190*/  IADD3 R7, R8, R0, -R7 ;  /* 0x0000000008077210 */ /* 0x000fe40007ffe807 */
[----:B------:R-:W-:-:S03]  /*01a0*/  LOP3.LUT R0, R19, 0x10, R2, 0xfe, !PT ;  /* 0x0000001013007812 */ /* 0x000fc600078efe02 */
[----:B------:R-:W-:Y:S01]  /*01b0*/  IMAD R11, R6, 0x100, R7 ;  /* 0x00000100060b7824 */ /* 0x000fe200078e0207 */
[C---:B------:R-:W-:Y:S02]  /*01c0*/  ISETP.GE.AND P1, PT, R0.reuse, 0x100, PT ;  /* 0x000001000000780c */ /* 0x040fe40003f26270 */
[----:B------:R-:W-:Y:S01]  /*01d0*/  LEA R23, R0, R7, 0x8 ;  /* 0x0000000700177211 */ /* 0x000fe200078e40ff */
[----:B--2---:R-:W-:Y:S01]  /*01e0*/  IMAD.WIDE R10, R11, 0x4, R4 ;  /* 0x000000040b0a7825 */ /* 0x004fe200078e0204 */
[----:B------:R-:W-:-:S03]  /*01f0*/  CS2R R6, SRZ ;  /* 0x0000000000067805 */ /* 0x000fc6000001ff00 */
[----:B------:R-:W-:Y:S01]  /*0200*/  IMAD.WIDE R22, R23, 0x4, R4 ;  /* 0x0000000417167825 */ /* 0x000fe200078e0204 */
[----:B------:R-:W-:Y:S01]  /*0210*/  CS2R R4, SRZ ;  /* 0x0000000000047805 */ /* 0x000fe2000001ff00 */
[----:B------:R1:W2:Y:S05]  /*0220*/  @!P0 LDG.E.EL.128 R12, desc[UR6][R10.64] ;  /* 0x000000060a0c8981 */ /* 0x0002aa000c2e1d00 */
[----:B------:R3:W4:Y:S01]  /*0230*/  @!P1 LDG.E.EL.128 R4, desc[UR6][R22.64] ;  /* 0x0000000616049981 */ /* 0x000722000c2e1d00 */
[----:B------:R-:W-:Y:S01]  /*0240*/  IMAD.SHL.U32 R0, R3, 0x80, RZ ;  /* 0x0000008003007824 */ /* 0x000fe200078e00ff */
[----:B-----5:R-:W-:Y:S01]  /*0250*/  UPRMT UR4, UR5, 0x654, UR4 ;  /* 0x0000065405047896 */ /* 0x020fe20008000004 */
[----:B------:R-:W-:-:S03]  /*0260*/  LOP3.LUT R19, R19, 0x1c, R18, 0xf8, !PT ;  /* 0x0000001c13137812 */ /* 0x000fc600078ef812 */
[----:B------:R-:W-:Y:S02]  /*0270*/  LOP3.LUT R25, R0, 0x380, RZ, 0xc0, !PT ;  /* 0x0000038000197812 */ /* 0x000fe400078ec0ff */
[-C--:B------:R-:W-:Y:S02]  /*0280*/  LOP3.LUT R0, R9, R2.reuse, RZ, 0xfc, !PT ;  /* 0x0000000209007212 */ /* 0x080fe400078efcff */
[C---:B------:R-:W-:Y:S02]  /*0290*/  LOP3.LUT R8, R25.reuse, R2, RZ, 0xfc, !PT ;  /* 0x0000000219087212 */ /* 0x040fe400078efcff */
[C---:B-1----:R-:W-:Y:S02]  /*02a0*/  LEA.HI R11, R25.reuse, UR4, RZ, 0x1d ;  /* 0x00000004190b7c11 */ /* 0x042fe4000f8fe8ff */
[C---:B------:R-:W-:Y:S02]  /*02b0*/  LOP3.LUT R10, R25.reuse, 0x20, RZ, 0xfc, !PT ;  /* 0x00000020190a7812 */ /* 0x040fe400078efcff */
[C---:B------:R-:W-:Y:S01]  /*02c0*/  LOP3.LUT R20, R25.reuse, 0x40, RZ, 0xfc, !PT ;  /* 0x0000004019147812 */ /* 0x040fe200078efcff */
[----:B---3--:R-:W-:Y:S01]  /*02d0*/  IMAD R23, R8, 0x4, R11 ;  /* 0x0000000408177824 */ /* 0x008fe200078e020b */
[----:B------:R-:W-:-:S02]  /*02e0*/  LOP3.LUT R22, R25, 0x60, RZ, 0xfc, !PT ;  /* 0x0000006019167812 */ /* 0x000fc400078efcff */
[----:B------:R-:W-:Y:S02]  /*02f0*/  LEA.HI R25, R10, UR4, RZ, 0x1d ;  /* 0x000000040a197c11 */ /* 0x000fe4000f8fe8ff */
[----:B------:R-:W-:Y:S02]  /*0300*/  LEA.HI R11, R20, UR4, RZ, 0x1d ;  /* 0x00000004140b7c11 */ /* 0x000fe4000f8fe8ff */
[----:B------:R-:W-:Y:S02]  /*0310*/  LEA.HI R27, R22, UR4, RZ, 0x1d ;  /* 0x00000004161b7c11 */ /* 0x000fe4000f8fe8ff */
[C---:B------:R-:W-:Y:S01]  /*0320*/  LEA R22, R8.reuse, R25, 0x2 ;  /* 0x0000001908167211 */ /* 0x040fe200078e10ff */
[C---:B------:R-:W-:Y:S01]  /*0330*/  IMAD R25, R8.reuse, 0x4, R11 ;  /* 0x0000000408197824 */ /* 0x040fe200078e020b */
[----:B------:R-:W-:Y:S02]  /*0340*/  LEA R20, R8, R27, 0x2 ;  /* 0x0000001b08147211 */ /* 0x000fe400078e10ff */
[----:B------:R-:W-:-:S02]  /*0350*/  CS2R R10, SRZ ;  /* 0x00000000000a7805 */ /* 0x000fc4000001ff00 */
[----:B------:R-:W-:Y:S02]  /*0360*/  LEA.HI R8, R21, R0, RZ, 0x8 ;  /* 0x0000000015087211 */ /* 0x000fe400078f40ff */
[----:B------:R-:W-:Y:S02]  /*0370*/  ISETP.GE.AND P0, PT, R19, 0x100, PT ;  /* 0x000001001300780c */ /* 0x000fe40003f06270 */
[----:B------:R-:W-:Y:S02]  /*0380*/  LOP3.LUT R8, R8, 0xffffff00, RZ, 0xc0, !PT ;  /* 0xffffff0008087812 */ /* 0x000fe400078ec0ff */
[----:B------:R-:W-:-:S03]  /*0390*/  LOP3.LUT R2, R9, 0x10, R2, 0xfe, !PT ;  /* 0x0000001009027812 */ /* 0x000fc600078efe02 */
[----:B------:R-:W-:Y:S01]  /*03a0*/  IMAD.IADD R27, R19, 0x1, R8 ;  /* 0x00000001131b7824 */ /* 0x000fe200078e0208 */
[----:B------:R-:W-:Y:S02]  /*03b0*/  CS2R R8, SRZ ;  /* 0x0000000000087805 */ /* 0x000fe4000001ff00 */
[----:B------:R-:W-:Y:S01]  /*03c0*/  LEA.HI R21, R21, R2, RZ, 0x8 ;  /* 0x0000000215157211 */ /* 0x000fe200078f40ff */
[----:B0-----:R-:W-:Y:S01]  /*03d0*/  IMAD.WIDE R26, R27, 0x4, R16 ;  /* 0x000000041b1a7825 */ /* 0x001fe200078e0210 */
[----:B--2---:R-:W-:Y:S04]  /*03e0*/  STS [R23], R12 ;  /* 0x0000000c17007388 */ /* 0x004fe80000000800 */
[----:B------:R-:W-:Y:S04]  /*03f0*/  STS [R22+0x80], R13 ;  /* 0x0000800d16007388 */ /* 0x000fe80000000800 */
[----:B------:R-:W-:Y:S04]  /*0400*/  STS [R25+0x100], R14 ;  /* 0x0001000e19007388 */ /* 0x000fe80000000800 */
[----:B------:R-:W-:Y:S04]  /*0410*/  STS [R20+0x180], R15 ;  /* 0x0001800f14007388 */ /* 0x000fe80000000800 */
[----:B----4-:R0:W-:Y:S04]  /*0420*/  STS [R23+0x40], R4 ;  /* 0x0000400417007388 */ /* 0x0101e80000000800 */
[----:B------:R1:W-:Y:S04]  /*0430*/  STS [R22+0xc0], R5 ;  /* 0x0000c00516007388 */ /* 0x0003e80000000800 */
[----:B------:R2:W-:Y:S04]  /*0440*/  STS [R25+0x140], R6 ;  /* 0x0001400619007388 */ /* 0x0005e80000000800 */
[----:B------:R3:W-:Y:S01]  /*0450*/  STS [R20+0x1c0], R7 ;  /* 0x0001c00714007388 */ /* 0x0007e20000000800 */
[----:B------:R-:W-:Y:S01]  /*0460*/  BAR.SYNC.DEFER_BLOCKING 0x0 ;  /* 0x0000000000007b1d */ /* 0x000fe20000010000 */
[----:B0-----:R-:W-:-:S04]  /*0470*/  LOP3.LUT R4, R21, 0xffffff00, RZ, 0xc0, !PT ;  /* 0xffffff0015047812 */ /* 0x001fc800078ec0ff */
[----:B-1----:R-:W-:Y:S01]  /*0480*/  IADD3 R5, R19, R4, RZ ;  /* 0x0000000413057210 */ /* 0x002fe20007ffe0ff */
[----:B------:R-:W4:Y:S01]  /*0490*/  @!P0 LDG.E.EL.128 R8, desc[UR6][R26.64] ;  /* 0x000000061a088981 */ /* 0x000f22000c2e1d00 */
[----:B------:R-:W-:Y:S02]  /*04a0*/  CS2R R12, SRZ ;  /* 0x00000000000c7805 */ /* 0x000fe4000001ff00 */
[----:B------:R-:W-:Y:S01]  /*04b0*/  CS2R R14, SRZ ;  /* 0x00000000000e7805 */ /* 0x000fe2000001ff00 */
[----:B------:R-:W-:-:S05]  /*04c0*/  IMAD.WIDE R16, R5, 0x4, R16 ;  /* 0x0000000405107825 */ /* 0x000fca00078e0210 */
[----:B------:R-:W5:Y:S01]  /*04d0*/  @!P0 LDG.E.EL.128 R12, desc[UR6][R16.64] ;  /* 0x00000006100c8981 */ /* 0x000f62000c2e1d00 */
[----:B------:R-:W-:Y:S02]  /*04e0*/  SHF.R.U32.HI R4, RZ, 0x1, R3 ;  /* 0x00000001ff047819 */ /* 0x000fe40000011603 */
[----:B------:R-:W-:Y:S02]  /*04f0*/  LOP3.LUT R18, R18, 0x1fc, RZ, 0xc0, !PT ;  /* 0x000001fc12127812 */ /* 0x000fe400078ec0ff */
[----:B------:R-:W-:Y:S02]  /*0500*/  LOP3.LUT R4, R4, 0x3c, RZ, 0xc0, !PT ;  /* 0x0000003c04047812 */ /* 0x000fe400078ec0ff */
[----:B--2---:R-:W-:Y:S01]  /*0510*/  LEA R25, R2, R19, 0x8 ;  /* 0x0000001302197211 */ /* 0x004fe200078e40ff */
[----:B----4-:R-:W-:Y:S01]  /*0520*/  FADD R5, R9, 9.9999997171806853657e-10 ;  /* 0x3089705f09057421 */ /* 0x010fe20000000000 */
[----:B------:R-:W-:Y:S01]  /*0530*/  FADD R8, R8, 9.9999997171806853657e-10 ;  /* 0x3089705f08087421 */ /* 0x000fe20000000000 */
[----:B------:R-:W-:-:S02]  /*0540*/  VIADD R9, R4, UR4 ;  /* 0x0000000404097c36 */ /* 0x000fc40008000000 */
[----:B---3--:R-:W-:Y:S01]  /*0550*/  FADD R7, R10, 9.9999997171806853657e-10 ;  /* 0x3089705f0a077421 */ /* 0x008fe20000000000 */
[C---:B------:R-:W-:Y:S01]  /*0560*/  LOP3.LUT R4, R18.reuse, 0x200, RZ, 0xfc, !PT ;  /* 0x0000020012047812 */ /* 0x040fe200078efcff */
[----:B------:R0:W1:Y:S01]  /*0570*/  MUFU.SQRT R20, R8 ;  /* 0x0000000800147308 */ /* 0x0000620000002000 */
[----:B------:R-:W-:Y:S01]  /*0580*/  FADD R6, R11, 9.9999997171806853657e-10 ;  /* 0x3089705f0b067421 */ /* 0x000fe20000000000 */
[----:B------:R-:W-:Y:S01]  /*0590*/  LEA R10, R18, R9, 0x2 ;  /* 0x00000009120a7211 */ /* 0x000fe200078e10ff */
[----:B-----5:R-:W-:Y:S01]  /*05a0*/  FADD R12, R12, 9.9999997171806853657e-10 ;  /* 0x3089705f0c0c7421 */ /* 0x020fe20000000000 */
[----:B------:R-:W-:Y:S01]  /*05b0*/  SHF.R.U32.HI R11, RZ, 0x3, R4 ;  /* 0x00000003ff0b7819 */ /* 0x000fe20000011604 */
[----:B------:R-:W-:Y:S01]  /*05c0*/  FADD R9, R14, 9.9999997171806853657e-10 ;  /* 0x3089705f0e097421 */ /* 0x000fe20000000000 */
[----:B------:R-:W-:Y:S01]  /*05d0*/  FADD R14, R15, 9.9999997171806853657e-10 ;  /* 0x3089705f0f0e7421 */ /* 0x000fe20000000000 */
[----:B------:R-:W2:Y:S01]  /*05e0*/  LDS R4, [R10] ;  /* 0x000000000a047984 */ /* 0x000ea20000000800 */
[----:B------:R-:W3:Y:S01]  /*05f0*/  MUFU.SQRT R5, R5 ;  /* 0x0000000500057308 */ /* 0x000ee20000002000 */
[----:B0-----:R-:W-:Y:S01]  /*0600*/  FADD R8, R13, 9.9999997171806853657e-10 ;  /* 0x3089705f0d087421 */ /* 0x001fe20000000000 */
[----:B------:R-:W-:Y:S01]  /*0610*/  LOP3.LUT R11, R11, 0x7c, RZ, 0xc0, !PT ;  /* 0x0000007c0b0b7812 */ /* 0x000fe200078ec0ff */
[----:B-1----:R-:W-:-:S05]  /*0620*/  FADD R13, R20, 1.00000001335143196e-10 ;  /* 0x2edbe6ff140d7421 */ /* 0x002fca0000000000 */
[----:B------:R-:W0:Y:S01]  /*0630*/  MUFU.SQRT R6, R6 ;  /* 0x0000000600067308 */ /* 0x000e220000002000 */
[----:B------:R-:W-:Y:S01]  /*0640*/  VIADD R11, R11, UR4 ;  /* 0x000000040b0b7c36 */ /* 0x000fe20008000000 */
[----:B------:R-:W-:-:S04]  /*0650*/  FSETP.GT.AND P6, PT, R13, 8.50705917302346158658e+37, PT ;  /* 0x7e8000000d00780b */ /* 0x000fc80003fc4000 */
[----:B------:R-:W-:Y:S01]  /*0660*/  LEA R20, R18, R11, 0x2 ;  /* 0x0000000b12147211 */ /* 0x000fe200078e10ff */
[----:B---3--:R-:W-:Y:S01]  /*0670*/  FADD R16, R5, 1.00000001335143196e-10 ;  /* 0x2edbe6ff05107421 */ /* 0x008fe20000000000 */
[----:B------:R-:W1:Y:S01]  /*0680*/  MUFU.SQRT R7, R7 ;  /* 0x0000000700077308 */ /* 0x000e620000002000 */
[----:B------:R-:W3:Y:S03]  /*0690*/  LDS R5, [R10+0x4] ;  /* 0x000004000a057984 */ /* 0x000ee60000000800 */
[----:B------:R-:W-:Y:S01]  /*06a0*/  FSETP.GT.AND P1, PT, R16, 8.50705917302346158658e+37, PT ;  /* 0x7e8000001000780b */ /* 0x000fe20003f24000 */
[----:B------:R-:W4:Y:S01]  /*06b0*/  LDS R11, [R10+0xc] ;  /* 0x00000c000a0b7984 */ /* 0x000f220000000800 */
[----:B0-----:R-:W-:Y:S02]  /*06c0*/  FADD R21, R6, 1.00000001335143196e-10 ;  /* 0x2edbe6ff06157421 */ /* 0x001fe40000000000 */
[----:B------:R0:W5:Y:S01]  /*06d0*/  MUFU.SQRT R3, R12 ;  /* 0x0000000c00037308 */ /* 0x0001620000002000 */
[----:B------:R-:W4:Y:S01]  /*06e0*/  LDS R6, [R10+0x8] ;  /* 0x000008000a067984 */ /* 0x000f220000000800 */
[----:B------:R-:W-:Y:S01]  /*06f0*/  @P6 FMUL R13, R13, 0.25 ;  /* 0x3e8000000d0d6820 */ /* 0x000fe20000400000 */
[----:B------:R-:W-:-:S02]  /*0700*/  FSETP.GT.AND P3, PT, R21, 8.50705917302346158658e+37, PT ;  /* 0x7e8000001500780b */ /* 0x000fc40003f64000 */
[----:B------:R-:W-:Y:S01]  /*0710*/  LDS R10, [R20+0x80c] ;  /* 0x00080c00140a7984 */ /* 0x000fe20000000800 */
[----:B-1----:R-:W-:Y:S02]  /*0720*/  FADD R17, R7, 1.00000001335143196e-10 ;  /* 0x2edbe6ff07117421 */ /* 0x002fe40000000000 */
[----:B------:R-:W1:Y:S01]  /*0730*/  MUFU.SQRT R8, R8 ;  /* 0x0000000800087308 */ /* 0x000e620000002000 */
[----:B0-----:R-:W0:Y:S01]  /*0740*/  LDS R12, [R20+0x800] ;  /* 0x00080000140c7984 */ /* 0x001e220000000800 */
[----:B------:R-:W-:Y:S01]  /*0750*/  @P1 FMUL R16, R16, 0.25 ;  /* 0x3e80000010101820 */ /* 0x000fe20000400000 */
[----:B------:R-:W-:Y:S01]  /*0760*/  FSETP.GT.AND P2, PT, R17, 8.50705917302346158658e+37, PT ;  /* 0x7e8000001100780b */ /* 0x000fe20003f44000 */
[----:B-----5:R-:W-:-:S04]  /*0770*/  FADD R15, R3, 1.00000001335143196e-10 ;  /* 0x2edbe6ff030f7421 */ /* 0x020fc80000000000 */
[----:B------:R-:W5:Y:S01]  /*0780*/  MUFU.SQRT R9, R9 ;  /* 0x0000000900097308 */ /* 0x000f620000002000 */
[----:B------:R-:W0:Y:S01]  /*0790*/  LDS R3, [R20+0x808] ;  /* 0x0008080014037984 */ /* 0x000e220000000800 */
[----:B--2---:R-:W-:Y:S01]  /*07a0*/  @P6 FMUL R4, R4, 0.25 ;  /* 0x3e80000004046820 */ /* 0x004fe20000400000 */
[----:B------:R-:W-:Y:S01]  /*07b0*/  @P3 FMUL R21, R21, 0.25 ;  /* 0x3e80000015153820 */ /* 0x000fe20000400000 */
[----:B------:R-:W-:Y:S01]  /*07c0*/  FSETP.GT.AND P4, PT, R15, 8.50705917302346158658e+37, PT ;  /* 0x7e8000000f00780b */ /* 0x000fe20003f84000 */
[----:B-1----:R-:W-:-:S03]  /*07d0*/  FADD R22, R8, 1.00000001335143196e-10 ;  /* 0x2edbe6ff08167421 */ /* 0x002fc60000000000 */
[----:B------:R-:W1:Y:S01]  /*07e0*/  MUFU.SQRT R14, R14 ;  /* 0x0000000e000e7308 */ /* 0x000e620000002000 */
[----:B------:R-:W-:Y:S01]  /*07f0*/  @P2 FMUL R17, R17, 0.25 ;  /* 0x3e80000011112820 */ /* 0x000fe20000400000 */
[----:B------:R-:W-:Y:S01]  /*0800*/  FSETP.GT.AND P5, PT, R22, 8.50705917302346158658e+37, PT ;  /* 0x7e8000001600780b */ /* 0x000fe20003fa4000 */
[----:B-----5:R-:W-:-:S05]  /*0810*/  FADD R23, R9, 1.00000001335143196e-10 ;  /* 0x2edbe6ff09177421 */ /* 0x020fca0000000000 */
[----:B------:R2:W5:Y:S01]  /*0820*/  MUFU.RCP R7, R13 ;  /* 0x0000000d00077308 */ /* 0x0005620000001000 */
[----:B---3--:R-:W-:Y:S01]  /*0830*/  @P1 FMUL R5, R5, 0.25 ;  /* 0x3e80000005051820 */ /* 0x008fe20000400000 */
[----:B------:R-:W3:Y:S01]  /*0840*/  LDC.64 R8, c[0x0][0x220] ;  /* 0x00008800ff087b82 */ /* 0x000ee20000000a00 */
[----:B------:R-:W-:Y:S01]  /*0850*/  @P4 FMUL R15, R15, 0.25 ;  /* 0x3e8000000f0f4820 */ /* 0x000fe20000400000 */
[----:B------:R-:W-:Y:S01]  /*0860*/  FSETP.GT.AND P6, PT, R23, 8.50705917302346158658e+37, PT ;  /* 0x7e8000001700780b */ /* 0x000fe20003fc4000 */
[----:B----4-:R-:W-:Y:S01]  /*0870*/  @P3 FMUL R11, R11, 0.25 ;  /* 0x3e8000000b0b3820 */ /* 0x010fe20000400000 */
[----:B-1----:R-:W-:Y:S02]  /*0880*/  FADD R24, R14, 1.00000001335143196e-10 ;  /* 0x2edbe6ff0e187421 */ /* 0x002fe40000000000 */
[----:B------:R-:W1:Y:S01]  /*0890*/  MUFU.RCP R16, R16 ;  /* 0x0000001000107308 */ /* 0x000e620000001000 */
[----:B--2---:R-:W2:Y:S01]  /*08a0*/  LDS R13, [R20+0x804] ;  /* 0x00080400140d7984 */ /* 0x004ea20000000800 */
[----:B------:R-:W-:Y:S01]  /*08b0*/  @P5 FMUL R22, R22, 0.25 ;  /* 0x3e80000016165820 */ /* 0x000fe20000400000 */
[----:B------:R-:W-:Y:S01]  /*08c0*/  @P2 FMUL R6, R6, 0.25 ;  /* 0x3e80000006062820 */ /* 0x000fe20000400000 */
[----:B------:R-:W-:Y:S01]  /*08d0*/  FSETP.GT.AND P1, PT, R24, 8.50705917302346158658e+37, PT ;  /* 0x7e8000001800780b */ /* 0x000fe20003f24000 */
[----:B-----5:R-:W-:-:S03]  /*08e0*/  FMUL R4, R7, R4 ;  /* 0x0000000407047220 */ /* 0x020fc60000400000 */
[----:B------:R-:W4:Y:S01]  /*08f0*/  MUFU.RCP R17, R17 ;  /* 0x0000001100117308 */ /* 0x000f220000001000 */
[----:B------:R-:W-:Y:S01]  /*0900*/  @P6 FMUL R23, R23, 0.25 ;  /* 0x3e80000017176820 */ /* 0x000fe20000400000 */
[----:B0-----:R-:W-:Y:S01]  /*0910*/  @P4 FMUL R12, R12, 0.25 ;  /* 0x3e8000000c0c4820 */ /* 0x001fe20000400000 */
[----:B-1----:R-:W-:-:S05]  /*0920*/  FMUL R5, R16, R5 ;  /* 0x0000000510057220 */ /* 0x002fca0000400000 */
[----:B------:R0:W1:Y:S01]  /*0930*/  MUFU.RCP R18, R21 ;  /* 0x0000001500127308 */ /* 0x0000620000001000 */
[----:B------:R-:W-:Y:S01]  /*0940*/  @P1 FMUL R24, R24, 0.25 ;  /* 0x3e80000018181820 */ /* 0x000fe20000400000 */
[----:B------:R-:W-:Y:S01]  /*0950*/  @P6 FMUL R3, R3, 0.25 ;  /* 0x3e80000003036820 */ /* 0x000fe20000400000 */
[----:B------:R-:W-:Y:S01]  /*0960*/  @P1 FMUL R10, R10, 0.25 ;  /* 0x3e8000000a0a1820 */ /* 0x000fe20000400000 */
[----:B----4-:R-:W-:-:S04]  /*0970*/  FMUL R6, R17, R6 ;  /* 0x0000000611067220 */ /* 0x010fc80000400000 */
[----:B------:R-:W4:Y:S01]  /*0980*/  MUFU.RCP R15, R15 ;  /* 0x0000000f000f7308 */ /* 0x000f220000001000 */
[----:B0-----:R-:W-:-:S04]  /*0990*/  IMAD R21, R0, 0x100, R19 ;  /* 0x0000010000157824 */ /* 0x001fc800078e0213 */
[----:B---3--:R-:W-:-:S04]  /*09a0*/  IMAD.WIDE R16, R21, 0x4, R8 ;  /* 0x0000000415107825 */ /* 0x008fc800078e0208 */
[----:B-1----:R-:W-:Y:S01]  /*09b0*/  FMUL R7, R18, R11 ;  /* 0x0000000b12077220 */ /* 0x002fe20000400000 */
[----:B------:R-:W0:Y:S01]  /*09c0*/  MUFU.RCP R14, R22 ;  /* 0x00000016000e7308 */ /* 0x000e220000001000 */
[----:B------:R-:W-:-:S03]  /*09d0*/  IMAD.WIDE R8, R25, 0x4, R8 ;  /* 0x0000000419087825 */ /* 0x000fc600078e0208 */
[----:B------:R1:W-:Y:S01]  /*09e0*/  @!P0 STG.E.128 desc[UR6][R16.64], R4 ;  /* 0x0000000410008986 */ /* 0x0003e2000c101d06 */
[----:B----4-:R-:W-:-:S03]  /*09f0*/  FMUL R12, R15, R12 ;  /* 0x0000000c0f0c7220 */ /* 0x010fc60000400000 */
[----:B------:R-:W3:Y:S01]  /*0a00*/  MUFU.RCP R0, R23 ;  /* 0x0000001700007308 */ /* 0x000ee20000001000 */
[----:B--2---:R-:W-:-:S04]  /*0a10*/  @P5 FMUL R13, R13, 0.25 ;  /* 0x3e8000000d0d5820 */ /* 0x004fc80000400000 */
[----:B0-----:R-:W-:-:S03]  /*0a20*/  FMUL R13, R14, R13 ;  /* 0x0000000d0e0d7220 */ /* 0x001fc60000400000 */
[----:B------:R-:W0:Y:S01]  /*0a30*/  MUFU.RCP R19, R24 ;  /* 0x0000001800137308 */ /* 0x000e220000001000 */
[----:B---3--:R-:W-:Y:S01]  /*0a40*/  FMUL R14, R0, R3 ;  /* 0x00000003000e7220 */ /* 0x008fe20000400000 */
[----:B0-----:R-:W-:Y:S01]  /*0a50*/  FMUL R15, R19, R10 ;  /* 0x0000000a130f7220 */ /* 0x001fe20000400000 */
[----:B-1----:R-:W-:Y:S06]  /*0a60*/  @P0 EXIT ;  /* 0x000000000000094d */ /* 0x002fec0003800000 */
[----:B------:R-:W-:Y:S01]  /*0a70*/  STG.E.128 desc[UR6][R8.64], R12 ;  /* 0x0000000c08007986 */ /* 0x000fe2000c101d06 */
[----:B------:R-:W-:Y:S05]  /*0a80*/  EXIT ;  /* 0x000000000000794d */ /* 0x000fea0003800000 */
.L_x_0:
[----:B------:R-:W-:-:S00]  /*0a90*/  BRA `(.L_x_0) ;  /* 0xfffffffc00fc7947 */ /* 0x000fc0000383ffff */
[----:B------:R-:W-:-:S00]  /*0aa0*/  NOP ;  /* 0x0000000000007918 */ /* 0x000fc00000000000 */
        /* <DEDUP_REMOVED lines=13> */
.L_x_1:


//--------------------- .nv.global.init           --------------------------
	.section	.nv.global.init,"aw",@progbits
.nv.global.init:
	.type		_$_str,@object
	.size		_$_str,(_$_str_$_2 - _$_str)
_$_str:
        /*0000*/ 	.byte	0x5f, 0x5f, 0x43, 0x55, 0x44, 0x41, 0x5f, 0x46, 0x54, 0x5a, 0x00
	.type		_$_str_$_2,@object
	.size		_$_str_$_2,(.L_1 - _$_str_$_2)
_$_str_$_2:
        /*000b*/ 	.byte	0x5f, 0x5f, 0x43, 0x55, 0x44, 0x41, 0x5f, 0x50, 0x52, 0x45, 0x43, 0x5f, 0x53, 0x51, 0x52, 0x54
        /*001b*/ 	.byte	0x00
.L_1:


//--------------------- .nv.shared.triton_poi_fused_add_div_sqrt_18 --------------------------
	.section	.nv.shared.triton_poi_fused_add_div_sqrt_18,"aw",@nobits
	.sectionflags	@""
	.align	16
	.zero		1024


//--------------------- .nv.constant0.triton_poi_fused_add_div_sqrt_18 --------------------------
	.section	.nv.constant0.triton_poi_fused_add_div_sqrt_18,"a",@progbits
	.sectionflags	@""
	.align	4
.nv.constant0.triton_poi_fused_add_div_sqrt_18:
	.zero		560
